	.headerflags	@"EF_CUDA_TEXMODE_UNIFIED EF_CUDA_64BIT_ADDRESS EF_CUDA_ACCELERATORS EF_CUDA_SM90 EF_CUDA_VIRTUAL_SM(EF_CUDA_SM90)"
	.elftype	@"ET_EXEC"


//--------------------- .nv.info                  --------------------------
	.section	.nv.info,"",@"SHT_CUDA_INFO"
	.align	4


	//----- nvinfo : EIATTR_REGCOUNT
	.align		4
        /*0000*/ 	.byte	0x04, 0x2f
        /*0002*/ 	.short	(.L_1 - .L_0)
	.align		4
.L_0:
        /*0004*/ 	.word	index@(triton_poi_fused_add_cat_11)
        /*0008*/ 	.word	0x0000000c


	//----- nvinfo : EIATTR_MIN_STACK_SIZE
	.align		4
.L_1:
        /*000c*/ 	.byte	0x04, 0x12
        /*000e*/ 	.short	(.L_3 - .L_2)
	.align		4
.L_2:
        /*0010*/ 	.word	index@(triton_poi_fused_add_cat_11)
        /*0014*/ 	.word	0x00000000


	//----- nvinfo : EIATTR_FRAME_SIZE
	.align		4
.L_3:
        /*0018*/ 	.byte	0x04, 0x11
        /*001a*/ 	.short	(.L_5 - .L_4)
	.align		4
.L_4:
        /*001c*/ 	.word	index@(triton_poi_fused_add_cat_11)
        /*0020*/ 	.word	0x00000000


	//----- nvinfo : EIATTR_MIN_STACK_SIZE
	.align		4
.L_5:
        /*0024*/ 	.byte	0x04, 0x12
        /*0026*/ 	.short	(.L_7 - .L_6)
	.align		4
.L_6:
        /*0028*/ 	.word	index@(triton_poi_fused_add_cat_11)
        /*002c*/ 	.word	0x00000000
.L_7:


//--------------------- .nv.info.triton_poi_fused_add_cat_11 --------------------------
	.section	.nv.info.triton_poi_fused_add_cat_11,"",@"SHT_CUDA_INFO"
	.sectionflags	@""
	.align	4


	//----- nvinfo : EIATTR_CUDA_API_VERSION
	.align		4
        /*0000*/ 	.byte	0x04, 0x37
        /*0002*/ 	.short	(.L_9 - .L_8)
.L_8:
        /*0004*/ 	.word	0x0000007c


	//----- nvinfo : EIATTR_KPARAM_INFO
	.align		4
.L_9:
        /*0008*/ 	.byte	0x04, 0x17
        /*000a*/ 	.short	(.L_11 - .L_10)
.L_10:
        /*000c*/ 	.word	0x00000000
        /*0010*/ 	.short	0x0002
        /*0012*/ 	.short	0x0010
        /*0014*/ 	.byte	0x00, 0xf0, 0x11, 0x00


	//----- nvinfo : EIATTR_KPARAM_INFO
	.align		4
.L_11:
        /*0018*/ 	.byte	0x04, 0x17
        /*001a*/ 	.short	(.L_13 - .L_12)
.L_12:
        /*001c*/ 	.word	0x00000000
        /*0020*/ 	.short	0x0001
        /*0022*/ 	.short	0x0008
        /*0024*/ 	.byte	0x00, 0xf4, 0x21, 0x00


	//----- nvinfo : EIATTR_KPARAM_INFO
	.align		4
.L_13:
        /*0028*/ 	.byte	0x04, 0x17
        /*002a*/ 	.short	(.L_15 - .L_14)
.L_14:
        /*002c*/ 	.word	0x00000000
        /*0030*/ 	.short	0x0000
        /*0032*/ 	.short	0x0000
        /*0034*/ 	.byte	0x00, 0xf4, 0x21, 0x00


	//----- nvinfo : EIATTR_SPARSE_MMA_MASK
	.align		4
.L_15:
        /*0038*/ 	.byte	0x03, 0x50
        /*003a*/ 	.short	0x0000


	//----- nvinfo : EIATTR_MAXREG_COUNT
	.align		4
        /*003c*/ 	.byte	0x03, 0x1b
        /*003e*/ 	.short	0x00ff


	//----- nvinfo : EIATTR_EXIT_INSTR_OFFSETS
	.align		4
        /*0040*/ 	.byte	0x04, 0x1c
        /*0042*/ 	.short	(.L_17 - .L_16)


	//   ....[0]....
.L_16:
        /*0044*/ 	.word	0x000002a0


	//----- nvinfo : EIATTR_REQNTID
	.align		4
.L_17:
        /*0048*/ 	.byte	0x04, 0x10
        /*004a*/ 	.short	(.L_19 - .L_18)
.L_18:
        /*004c*/ 	.word	0x00000080
        /*0050*/ 	.word	0x00000001
        /*0054*/ 	.word	0x00000001


	//----- nvinfo : EIATTR_CBANK_PARAM_SIZE
	.align		4
.L_19:
        /*0058*/ 	.byte	0x03, 0x19
        /*005a*/ 	.short	0x0014


	//----- nvinfo : EIATTR_PARAM_CBANK
	.align		4
        /*005c*/ 	.byte	0x04, 0x0a
        /*005e*/ 	.short	(.L_21 - .L_20)
	.align		4
.L_20:
        /*0060*/ 	.word	index@(.nv.constant0.triton_poi_fused_add_cat_11)
        /*0064*/ 	.short	0x0210
        /*0066*/ 	.short	0x0014


	//----- nvinfo : EIATTR_SW_WAR
	.align		4
.L_21:
        /*0068*/ 	.byte	0x04, 0x36
        /*006a*/ 	.short	(.L_23 - .L_22)
.L_22:
        /*006c*/ 	.word	0x00000008
.L_23:


//--------------------- .nv.callgraph             --------------------------
	.section	.nv.callgraph,"",@"SHT_CUDA_CALLGRAPH"
	.align	4
	.sectionentsize	8
	.align		4
        /*0000*/ 	.word	0x00000000
	.align		4
        /*0004*/ 	.word	0xffffffff
	.align		4
        /*0008*/ 	.word	0x00000000
	.align		4
        /*000c*/ 	.word	0xfffffffe
	.align		4
        /*0010*/ 	.word	0x00000000
	.align		4
        /*0014*/ 	.word	0xfffffffd
	.align		4
        /*0018*/ 	.word	0x00000000
	.align		4
        /*001c*/ 	.word	0xfffffffc


//--------------------- .text.triton_poi_fused_add_cat_11 --------------------------
	.section	.text.triton_poi_fused_add_cat_11,"ax",@progbits
	.align	128
        .global         triton_poi_fused_add_cat_11
        .type           triton_poi_fused_add_cat_11,@function
        .size           triton_poi_fused_add_cat_11,(.L_x_1 - triton_poi_fused_add_cat_11)
        .other          triton_poi_fused_add_cat_11,@"STO_CUDA_ENTRY STV_DEFAULT"
triton_poi_fused_add_cat_11:
.text.triton_poi_fused_add_cat_11:
[----:B------:R-:W-:Y:S01]  /*0000*/  LDC R1, c[0x0][0x28] ;  /* 0x00000a00ff017b82 */ /* 0x000fe20000000800 */
[----:B------:R-:W1:Y:S01]  /*0010*/  S2R R0, SR_TID.X ;  /* 0x0000000000007919 */ /* 0x000e620000002100 */
[----:B------:R-:W-:Y:S01]  /*0020*/  ULDC.64 UR4, c[0x0][0x218] ;  /* 0x0000860000047ab9 */ /* 0x000fe20000000a00 */
[----:B------:R-:W2:Y:S01]  /*0030*/  S2R R3, SR_CTAID.X ;  /* 0x0000000000037919 */ /* 0x000ea20000002500 */
[----:B-1----:R-:W-:Y:S02]  /*0040*/  LOP3.LUT R0, R0, 0x7f, RZ, 0xc0, !PT ;  /* 0x0000007f00007812 */ /* 0x002fe400078ec0ff */
[----:B--2---:R-:W-:-:S03]  /*0050*/  SHF.R.S32.HI R4, RZ, 0x18, R3 ;  /* 0x00000018ff047819 */ /* 0x004fc60000011403 */
[----:B------:R-:W-:Y:S01]  /*0060*/  IMAD R7, R3, 0x80, R0 ;  /* 0x0000008003077824 */ /* 0x000fe200078e0200 */
[----:B------:R-:W-:-:S04]  /*0070*/  SGXT R4, R4, 0x1 ;  /* 0x000000010404781a */ /* 0x000fc80000000200 */
[----:B------:R-:W-:Y:S02]  /*0080*/  SHF.R.S32.HI R0, RZ, 0x1f, R7 ;  /* 0x0000001fff007819 */ /* 0x000fe40000011407 */
[-C--:B------:R-:W-:Y:S02]  /*0090*/  LEA.HI R4, R4, R7.reuse, RZ, 0xa ;  /* 0x0000000704047211 */ /* 0x080fe400078f50ff */
[----:B------:R-:W-:Y:S02]  /*00a0*/  LEA.HI R0, R0, R7, RZ, 0x4 ;  /* 0x0000000700007211 */ /* 0x000fe400078f20ff */
[----:B------:R-:W-:Y:S02]  /*00b0*/  SHF.R.S32.HI R5, RZ, 0xa, R4 ;  /* 0x0000000aff057819 */ /* 0x000fe40000011404 */
[--C-:B------:R-:W-:Y:S02]  /*00c0*/  SHF.R.S32.HI R2, RZ, 0x4, R0.reuse ;  /* 0x00000004ff027819 */ /* 0x100fe40000011400 */
[----:B------:R-:W-:Y:S01]  /*00d0*/  SHF.R.S32.HI R3, RZ, 0x1f, R0 ;  /* 0x0000001fff037819 */ /* 0x000fe20000011400 */
[----:B------:R-:W-:Y:S01]  /*00e0*/  IMAD.SHL.U32 R6, R5, 0x200, RZ ;  /* 0x0000020005067824 */ /* 0x000fe200078e00ff */
[----:B------:R-:W-:-:S02]  /*00f0*/  LOP3.LUT R4, R0, 0xfffffff0, RZ, 0xc0, !PT ;  /* 0xfffffff000047812 */ /* 0x000fc400078ec0ff */
[----:B------:R-:W-:Y:S02]  /*0100*/  LEA.HI R3, R3, R2, RZ, 0x6 ;  /* 0x0000000203037211 */ /* 0x000fe400078f30ff */
[----:B------:R-:W-:Y:S01]  /*0110*/  SHF.R.S32.HI R8, RZ, 0x1f, R6 ;  /* 0x0000001fff087819 */ /* 0x000fe20000011406 */
[----:B------:R-:W-:Y:S01]  /*0120*/  IMAD.IADD R4, R7, 0x1, -R4 ;  /* 0x0000000107047824 */ /* 0x000fe200078e0a04 */
[----:B------:R-:W-:-:S05]  /*0130*/  LOP3.LUT R3, R3, 0xffffffc0, RZ, 0xc0, !PT ;  /* 0xffffffc003037812 */ /* 0x000fca00078ec0ff */
[----:B------:R-:W-:Y:S02]  /*0140*/  IMAD.IADD R0, R2, 0x1, -R3 ;  /* 0x0000000102007824 */ /* 0x000fe400078e0a03 */
[----:B------:R-:W1:Y:S02]  /*0150*/  LDC.64 R2, c[0x0][0x210] ;  /* 0x00008400ff027b82 */ /* 0x000e640000000a00 */
[C---:B------:R-:W-:Y:S02]  /*0160*/  IMAD.SHL.U32 R5, R0.reuse, 0x10, RZ ;  /* 0x0000001000057824 */ /* 0x040fe400078e00ff */
[----:B------:R-:W-:-:S03]  /*0170*/  VIADD R9, R0, 0xfffffff0 ;  /* 0xfffffff000097836 */ /* 0x000fc60000000000 */
[----:B------:R-:W-:Y:S02]  /*0180*/  IADD3 R6, P1, P2, R5, R4, R6 ;  /* 0x0000000405067210 */ /* 0x000fe40007a3e006 */
[----:B------:R-:W-:Y:S02]  /*0190*/  SHF.R.S32.HI R4, RZ, 0x1f, R4 ;  /* 0x0000001fff047819 */ /* 0x000fe40000011404 */
[----:B------:R-:W-:Y:S02]  /*01a0*/  SHF.R.S32.HI R5, RZ, 0x1f, R5 ;  /* 0x0000001fff057819 */ /* 0x000fe40000011405 */
[----:B------:R-:W-:Y:S02]  /*01b0*/  ISETP.GE.U32.AND P0, PT, R9, 0x20, PT ;  /* 0x000000200900780c */ /* 0x000fe40003f06070 */
[----:B------:R-:W-:Y:S01]  /*01c0*/  IADD3.X R5, R5, R4, R8, P1, P2 ;  /* 0x0000000405057210 */ /* 0x000fe20000fe4408 */
[----:B------:R-:W-:Y:S01]  /*01d0*/  IMAD.MOV.U32 R8, RZ, RZ, RZ ;  /* 0x000000ffff087224 */ /* 0x000fe200078e00ff */
[----:B------:R-:W-:-:S04]  /*01e0*/  LEA R4, P1, R6, UR4, 0x2 ;  /* 0x0000000406047c11 */ /* 0x000fc8000f8210ff */
[----:B------:R-:W-:Y:S01]  /*01f0*/  LEA.HI.X R5, R6, UR5, R5, 0x2, P1 ;  /* 0x0000000506057c11 */ /* 0x000fe200088f1405 */
[----:B------:R-:W-:-:S04]  /*0200*/  ULDC.64 UR4, c[0x0][0x208] ;  /* 0x0000820000047ab9 */ /* 0x000fc80000000a00 */
[----:B------:R-:W2:Y:S01]  /*0210*/  @!P0 LDG.E R8, desc[UR4][R4.64+-0x400] ;  /* 0xfffc000404088981 */ /* 0x000ea2000c1e1900 */
[----:B-1----:R-:W-:-:S05]  /*0220*/  IMAD.WIDE R2, R7, 0x4, R2 ;  /* 0x0000000407027825 */ /* 0x002fca00078e0202 */
[----:B------:R-:W3:Y:S01]  /*0230*/  LDG.E R6, desc[UR4][R2.64] ;  /* 0x0000000402067981 */ /* 0x000ee2000c1e1900 */
[----:B------:R-:W-:Y:S02]  /*0240*/  ISETP.GE.AND P1, PT, R0, 0x10, PT ;  /* 0x000000100000780c */ /* 0x000fe40003f26270 */
[----:B--2---:R-:W-:-:S04]  /*0250*/  SEL R8, R8, RZ, !P0 ;  /* 0x000000ff08087207 */ /* 0x004fc80004000000 */
[----:B------:R-:W-:-:S04]  /*0260*/  FSEL R8, R8, RZ, !P0 ;  /* 0x000000ff08087208 */ /* 0x000fc80004000000 */
[----:B------:R-:W-:-:S05]  /*0270*/  FSEL R7, R8, RZ, P1 ;  /* 0x000000ff08077208 */ /* 0x000fca0000800000 */
[----:B---3--:R-:W-:-:S05]  /*0280*/  FADD R7, R6, R7 ;  /* 0x0000000706077221 */ /* 0x008fca0000000000 */
[----:B------:R-:W-:Y:S01]  /*0290*/  STG.E desc[UR4][R2.64], R7 ;  /* 0x0000000702007986 */ /* 0x000fe2000c101904 */
[----:B------:R-:W-:Y:S05]  /*02a0*/  EXIT ;  /* 0x000000000000794d */ /* 0x000fea0003800000 */
.L_x_0:
[----:B------:R-:W-:-:S00]  /*02b0*/  BRA `(.L_x_0) ;  /* 0xfffffffc00fc7947 */ /* 0x000fc0000383ffff */
[----:B------:R-:W-:-:S00]  /*02c0*/  NOP ;  /* 0x0000000000007918 */ /* 0x000fc00000000000 */
        /* <DEDUP_REMOVED lines=11> */
.L_x_1:


//--------------------- .nv.constant0.triton_poi_fused_add_cat_11 --------------------------
	.section	.nv.constant0.triton_poi_fused_add_cat_11,"a",@progbits
	.sectionflags	@""
	.align	4
.nv.constant0.triton_poi_fused_add_cat_11:
	.zero		548
